//
// Generated by NVIDIA NVVM Compiler
//
// Compiler Build ID: CL-36424714
// Cuda compilation tools, release 13.0, V13.0.88
// Based on NVVM 20.0.0
//

.version 9.0
.target sm_100
.address_size 64

	// .globl	_Z18init_random_doublePdmm

.visible .entry _Z18init_random_doublePdmm(
	.param .u64 .ptr .align 1 _Z18init_random_doublePdmm_param_0,
	.param .u64 _Z18init_random_doublePdmm_param_1,
	.param .u64 _Z18init_random_doublePdmm_param_2
)
{
	.reg .pred 	%p<2>;
	.reg .b32 	%r<4>;
	.reg .b64 	%rd<21>;
	.reg .b64 	%fd<4>;

	ld.param.u64 	%rd2, [_Z18init_random_doublePdmm_param_0];
	ld.param.u64 	%rd4, [_Z18init_random_doublePdmm_param_1];
	ld.param.u64 	%rd3, [_Z18init_random_doublePdmm_param_2];
	mov.u32 	%r1, %ctaid.x;
	mov.u32 	%r2, %ntid.x;
	mul.wide.u32 	%rd5, %r1, %r2;
	mov.u32 	%r3, %tid.x;
	cvt.u64.u32 	%rd6, %r3;
	add.s64 	%rd1, %rd5, %rd6;
	setp.ge.u64 	%p1, %rd1, %rd4;
	@%p1 bra 	$L__BB0_2;
	cvta.to.global.u64 	%rd7, %rd2;
	add.s64 	%rd8, %rd1, %rd3;
	add.s64 	%rd9, %rd8, -7046029254386353131;
	shr.u64 	%rd10, %rd9, 30;
	xor.b64  	%rd11, %rd10, %rd9;
	mul.lo.s64 	%rd12, %rd11, -4658895280553007687;
	shr.u64 	%rd13, %rd12, 27;
	xor.b64  	%rd14, %rd13, %rd12;
	mul.lo.s64 	%rd15, %rd14, -7723592293110705685;
	shr.u64 	%rd16, %rd15, 42;
	shr.u64 	%rd17, %rd15, 11;
	xor.b64  	%rd18, %rd16, %rd17;
	cvt.rn.f64.u64 	%fd1, %rd18;
	mul.f64 	%fd2, %fd1, 0d3CA0000000000000;
	fma.rn.f64 	%fd3, %fd2, 0d4000000000000000, 0dBFF0000000000000;
	shl.b64 	%rd19, %rd1, 3;
	add.s64 	%rd20, %rd7, %rd19;
	st.global.f64 	[%rd20], %fd3;
$L__BB0_2:
	ret;

}
	// .globl	_Z15set_zero_doublePdm
.visible .entry _Z15set_zero_doublePdm(
	.param .u64 .ptr .align 1 _Z15set_zero_doublePdm_param_0,
	.param .u64 _Z15set_zero_doublePdm_param_1
)
{
	.reg .pred 	%p<2>;
	.reg .b32 	%r<4>;
	.reg .b64 	%rd<10>;

	ld.param.u64 	%rd2, [_Z15set_zero_doublePdm_param_0];
	ld.param.u64 	%rd3, [_Z15set_zero_doublePdm_param_1];
	mov.u32 	%r1, %ctaid.x;
	mov.u32 	%r2, %ntid.x;
	mul.wide.u32 	%rd4, %r1, %r2;
	mov.u32 	%r3, %tid.x;
	cvt.u64.u32 	%rd5, %r3;
	add.s64 	%rd1, %rd4, %rd5;
	setp.ge.u64 	%p1, %rd1, %rd3;
	@%p1 bra 	$L__BB1_2;
	cvta.to.global.u64 	%rd6, %rd2;
	shl.b64 	%rd7, %rd1, 3;
	add.s64 	%rd8, %rd6, %rd7;
	mov.b64 	%rd9, 0;
	st.global.u64 	[%rd8], %rd9;
$L__BB1_2:
	ret;

}
	// .globl	_Z11stencil5_2dPKdPdi
.visible .entry _Z11stencil5_2dPKdPdi(
	.param .u64 .ptr .align 1 _Z11stencil5_2dPKdPdi_param_0,
	.param .u64 .ptr .align 1 _Z11stencil5_2dPKdPdi_param_1,
	.param .u32 _Z11stencil5_2dPKdPdi_param_2
)
{
	.reg .pred 	%p<9>;
	.reg .b32 	%r<16>;
	.reg .b64 	%rd<22>;
	.reg .b64 	%fd<10>;

	ld.param.u64 	%rd5, [_Z11stencil5_2dPKdPdi_param_0];
	ld.param.u64 	%rd6, [_Z11stencil5_2dPKdPdi_param_1];
	ld.param.u32 	%r4, [_Z11stencil5_2dPKdPdi_param_2];
	cvta.to.global.u64 	%rd1, %rd6;
	cvta.to.global.u64 	%rd2, %rd5;
	mov.u32 	%r5, %ctaid.x;
	mov.u32 	%r6, %ntid.x;
	mov.u32 	%r7, %tid.x;
	mad.lo.s32 	%r1, %r5, %r6, %r7;
	mov.u32 	%r8, %ctaid.y;
	mov.u32 	%r9, %ntid.y;
	mov.u32 	%r10, %tid.y;
	mad.lo.s32 	%r11, %r8, %r9, %r10;
	max.s32 	%r12, %r1, %r11;
	setp.ge.s32 	%p1, %r12, %r4;
	@%p1 bra 	$L__BB2_4;
	mul.wide.u32 	%rd7, %r4, %r11;
	cvt.s64.s32 	%rd3, %r1;
	add.s64 	%rd4, %rd7, %rd3;
	setp.ne.s32 	%p2, %r1, 0;
	setp.ne.s32 	%p3, %r11, 0;
	and.pred  	%p4, %p2, %p3;
	add.s32 	%r13, %r4, -1;
	setp.ne.s32 	%p5, %r1, %r13;
	and.pred  	%p6, %p4, %p5;
	setp.ne.s32 	%p7, %r11, %r13;
	and.pred  	%p8, %p6, %p7;
	@%p8 bra 	$L__BB2_3;
	shl.b64 	%rd19, %rd4, 3;
	add.s64 	%rd20, %rd2, %rd19;
	ld.global.nc.f64 	%fd9, [%rd20];
	add.s64 	%rd21, %rd1, %rd19;
	st.global.f64 	[%rd21], %fd9;
	bra.uni 	$L__BB2_4;
$L__BB2_3:
	add.s32 	%r14, %r11, -1;
	mul.wide.u32 	%rd8, %r4, %r14;
	add.s64 	%rd9, %rd8, %rd3;
	add.s32 	%r15, %r11, 1;
	mul.wide.u32 	%rd10, %r4, %r15;
	add.s64 	%rd11, %rd10, %rd3;
	shl.b64 	%rd12, %rd9, 3;
	add.s64 	%rd13, %rd2, %rd12;
	ld.global.nc.f64 	%fd1, [%rd13];
	shl.b64 	%rd14, %rd11, 3;
	add.s64 	%rd15, %rd2, %rd14;
	ld.global.nc.f64 	%fd2, [%rd15];
	add.f64 	%fd3, %fd1, %fd2;
	shl.b64 	%rd16, %rd4, 3;
	add.s64 	%rd17, %rd2, %rd16;
	ld.global.nc.f64 	%fd4, [%rd17+-8];
	add.f64 	%fd5, %fd3, %fd4;
	ld.global.nc.f64 	%fd6, [%rd17+8];
	add.f64 	%fd7, %fd5, %fd6;
	mul.f64 	%fd8, %fd7, 0d3FD0000000000000;
	add.s64 	%rd18, %rd1, %rd16;
	st.global.f64 	[%rd18], %fd8;
$L__BB2_4:
	ret;

}


// ===== COMPILED SASS (sm_100) =====

	.target	sm_100

	.elftype	@"ET_EXEC"


//--------------------- .note.nv.tkinfo           --------------------------
	.section	.note.nv.tkinfo,"",@"SHT_NOTE"
	.sectionflags	@"SHF_NOTE_NV_TKINFO"
	.tkinfo
        /*0018*/ 	.word	0x00000002
        /*0030*/ 	.string	""
        /*0030*/ 	.string	"ptxas"
        /*0030*/ 	.string	"Cuda compilation tools, release 13.0, V13.0.88"
        /*0030*/ 	.string	"Build cuda_13.0.r13.0/compiler.36424714_0"
        /*0030*/ 	.string	"-arch sm_100 -m 64 "



//--------------------- .note.nv.cuinfo           --------------------------
	.section	.note.nv.cuinfo,"",@"SHT_NOTE"
	.sectionflags	@"SHF_NOTE_NV_CUINFO"
        /*0018*/ 	.short	0x0002
        /*001a*/ 	.short	0x0064
        /*001c*/ 	.short	0x0082
	.zero		2


//--------------------- .nv.info                  --------------------------
	.section	.nv.info,"",@"SHT_CUDA_INFO"
	.align	4


	//----- nvinfo : EIATTR_REGCOUNT
	.align		4
        /*0000*/ 	.byte	0x04, 0x2f
        /*0002*/ 	.short	(.L_1 - .L_0)
	.align		4
.L_0:
        /*0004*/ 	.word	index@(_Z18init_random_doublePdmm)
        /*0008*/ 	.word	0x0000000e


	//----- nvinfo : EIATTR_FRAME_SIZE
	.align		4
.L_1:
        /*000c*/ 	.byte	0x04, 0x11
        /*000e*/ 	.short	(.L_3 - .L_2)
	.align		4
.L_2:
        /*0010*/ 	.word	index@(_Z18init_random_doublePdmm)
        /*0014*/ 	.word	0x00000000


	//----- nvinfo : EIATTR_REGCOUNT
	.align		4
.L_3:
        /*0018*/ 	.byte	0x04, 0x2f
        /*001a*/ 	.short	(.L_5 - .L_4)
	.align		4
.L_4:
        /*001c*/ 	.word	index@(_Z15set_zero_doublePdm)
        /*0020*/ 	.word	0x00000008


	//----- nvinfo : EIATTR_FRAME_SIZE
	.align		4
.L_5:
        /*0024*/ 	.byte	0x04, 0x11
        /*0026*/ 	.short	(.L_7 - .L_6)
	.align		4
.L_6:
        /*0028*/ 	.word	index@(_Z15set_zero_doublePdm)
        /*002c*/ 	.word	0x00000000


	//----- nvinfo : EIATTR_REGCOUNT
	.align		4
.L_7:
        /*0030*/ 	.byte	0x04, 0x2f
        /*0032*/ 	.short	(.L_9 - .L_8)
	.align		4
.L_8:
        /*0034*/ 	.word	index@(_Z11stencil5_2dPKdPdi)
        /*0038*/ 	.word	0x00000013


	//----- nvinfo : EIATTR_FRAME_SIZE
	.align		4
.L_9:
        /*003c*/ 	.byte	0x04, 0x11
        /*003e*/ 	.short	(.L_11 - .L_10)
	.align		4
.L_10:
        /*0040*/ 	.word	index@(_Z11stencil5_2dPKdPdi)
        /*0044*/ 	.word	0x00000000


	//----- nvinfo : EIATTR_MIN_STACK_SIZE
	.align		4
.L_11:
        /*0048*/ 	.byte	0x04, 0x12
        /*004a*/ 	.short	(.L_13 - .L_12)
	.align		4
.L_12:
        /*004c*/ 	.word	index@(_Z11stencil5_2dPKdPdi)
        /*0050*/ 	.word	0x00000000


	//----- nvinfo : EIATTR_MIN_STACK_SIZE
	.align		4
.L_13:
        /*0054*/ 	.byte	0x04, 0x12
        /*0056*/ 	.short	(.L_15 - .L_14)
	.align		4
.L_14:
        /*0058*/ 	.word	index@(_Z15set_zero_doublePdm)
        /*005c*/ 	.word	0x00000000


	//----- nvinfo : EIATTR_MIN_STACK_SIZE
	.align		4
.L_15:
        /*0060*/ 	.byte	0x04, 0x12
        /*0062*/ 	.short	(.L_17 - .L_16)
	.align		4
.L_16:
        /*0064*/ 	.word	index@(_Z18init_random_doublePdmm)
        /*0068*/ 	.word	0x00000000
.L_17:


//--------------------- .nv.compat                --------------------------
	.section	.nv.compat,"",@"SHT_CUDA_COMPAT_INFO"
	.align	4
        /*0000*/ 	.byte	0x02, 0x09, 0x00, 0x00, 0x02, 0x02, 0x01, 0x00, 0x02, 0x05, 0x05, 0x00, 0x03, 0x07, 0x01, 0x01
        /*0010*/ 	.byte	0x02, 0x03, 0x00, 0x00, 0x02, 0x06, 0x01, 0x00, 0x04, 0x0b, 0x08, 0x00, 0x01, 0x00, 0x00, 0x00
        /*0020*/ 	.byte	0x00, 0x00, 0x00, 0x00


//--------------------- .nv.info._Z11stencil5_2dPKdPdi --------------------------
	.section	.nv.info._Z11stencil5_2dPKdPdi,"",@"SHT_CUDA_INFO"
	.sectionflags	@""
	.align	4


	//----- nvinfo : EIATTR_CUDA_API_VERSION
	.align		4
        /*0000*/ 	.byte	0x04, 0x37
        /*0002*/ 	.short	(.L_19 - .L_18)
.L_18:
        /*0004*/ 	.word	0x00000082


	//----- nvinfo : EIATTR_KPARAM_INFO
	.align		4
.L_19:
        /*0008*/ 	.byte	0x04, 0x17
        /*000a*/ 	.short	(.L_21 - .L_20)
.L_20:
        /*000c*/ 	.word	0x00000000
        /*0010*/ 	.short	0x0002
        /*0012*/ 	.short	0x0010
        /*0014*/ 	.byte	0x00, 0xf0, 0x11, 0x00


	//----- nvinfo : EIATTR_KPARAM_INFO
	.align		4
.L_21:
        /*0018*/ 	.byte	0x04, 0x17
        /*001a*/ 	.short	(.L_23 - .L_22)
.L_22:
        /*001c*/ 	.word	0x00000000
        /*0020*/ 	.short	0x0001
        /*0022*/ 	.short	0x0008
        /*0024*/ 	.byte	0x00, 0xf5, 0x21, 0x00


	//----- nvinfo : EIATTR_KPARAM_INFO
	.align		4
.L_23:
        /*0028*/ 	.byte	0x04, 0x17
        /*002a*/ 	.short	(.L_25 - .L_24)
.L_24:
        /*002c*/ 	.word	0x00000000
        /*0030*/ 	.short	0x0000
        /*0032*/ 	.short	0x0000
        /*0034*/ 	.byte	0x00, 0xf5, 0x21, 0x00


	//----- nvinfo : EIATTR_SPARSE_MMA_MASK
	.align		4
.L_25:
        /*0038*/ 	.byte	0x03, 0x50
        /*003a*/ 	.short	0x0000


	//----- nvinfo : EIATTR_MAXREG_COUNT
	.align		4
        /*003c*/ 	.byte	0x03, 0x1b
        /*003e*/ 	.short	0x00ff


	//----- nvinfo : EIATTR_MERCURY_ISA_VERSION
	.align		4
        /*0040*/ 	.byte	0x03, 0x5f
        /*0042*/ 	.short	0x0101


	//----- nvinfo : EIATTR_VRC_CTA_INIT_COUNT
	.align		4
        /*0044*/ 	.byte	0x02, 0x4a
	.zero		1
	.zero		1


	//----- nvinfo : EIATTR_EXIT_INSTR_OFFSETS
	.align		4
        /*0048*/ 	.byte	0x04, 0x1c
        /*004a*/ 	.short	(.L_27 - .L_26)


	//   ....[0]....
.L_26:
        /*004c*/ 	.word	0x000000c0


	//   ....[1]....
        /*0050*/ 	.word	0x000001f0


	//   ....[2]....
        /*0054*/ 	.word	0x00000380


	//----- nvinfo : EIATTR_CRS_STACK_SIZE
	.align		4
.L_27:
        /*0058*/ 	.byte	0x04, 0x1e
        /*005a*/ 	.short	(.L_29 - .L_28)
.L_28:
        /*005c*/ 	.word	0x00000000


	//----- nvinfo : EIATTR_CBANK_PARAM_SIZE
	.align		4
.L_29:
        /*0060*/ 	.byte	0x03, 0x19
        /*0062*/ 	.short	0x0014


	//----- nvinfo : EIATTR_PARAM_CBANK
	.align		4
        /*0064*/ 	.byte	0x04, 0x0a
        /*0066*/ 	.short	(.L_31 - .L_30)
	.align		4
.L_30:
        /*0068*/ 	.word	index@(.nv.constant0._Z11stencil5_2dPKdPdi)
        /*006c*/ 	.short	0x0380
        /*006e*/ 	.short	0x0014


	//----- nvinfo : EIATTR_SW_WAR
	.align		4
.L_31:
        /*0070*/ 	.byte	0x04, 0x36
        /*0072*/ 	.short	(.L_33 - .L_32)
.L_32:
        /*0074*/ 	.word	0x00000008
.L_33:


//--------------------- .nv.info._Z15set_zero_doublePdm --------------------------
	.section	.nv.info._Z15set_zero_doublePdm,"",@"SHT_CUDA_INFO"
	.sectionflags	@""
	.align	4


	//----- nvinfo : EIATTR_CUDA_API_VERSION
	.align		4
        /*0000*/ 	.byte	0x04, 0x37
        /*0002*/ 	.short	(.L_35 - .L_34)
.L_34:
        /*0004*/ 	.word	0x00000082


	//----- nvinfo : EIATTR_KPARAM_INFO
	.align		4
.L_35:
        /*0008*/ 	.byte	0x04, 0x17
        /*000a*/ 	.short	(.L_37 - .L_36)
.L_36:
        /*000c*/ 	.word	0x00000000
        /*0010*/ 	.short	0x0001
        /*0012*/ 	.short	0x0008
        /*0014*/ 	.byte	0x00, 0xf0, 0x21, 0x00


	//----- nvinfo : EIATTR_KPARAM_INFO
	.align		4
.L_37:
        /*0018*/ 	.byte	0x04, 0x17
        /*001a*/ 	.short	(.L_39 - .L_38)
.L_38:
        /*001c*/ 	.word	0x00000000
        /*0020*/ 	.short	0x0000
        /*0022*/ 	.short	0x0000
        /*0024*/ 	.byte	0x00, 0xf5, 0x21, 0x00


	//----- nvinfo : EIATTR_SPARSE_MMA_MASK
	.align		4
.L_39:
        /*0028*/ 	.byte	0x03, 0x50
        /*002a*/ 	.short	0x0000


	//----- nvinfo : EIATTR_MAXREG_COUNT
	.align		4
        /*002c*/ 	.byte	0x03, 0x1b
        /*002e*/ 	.short	0x00ff


	//----- nvinfo : EIATTR_MERCURY_ISA_VERSION
	.align		4
        /*0030*/ 	.byte	0x03, 0x5f
        /*0032*/ 	.short	0x0101


	//----- nvinfo : EIATTR_VRC_CTA_INIT_COUNT
	.align		4
        /*0034*/ 	.byte	0x02, 0x4a
	.zero		1
	.zero		1


	//----- nvinfo : EIATTR_EXIT_INSTR_OFFSETS
	.align		4
        /*0038*/ 	.byte	0x04, 0x1c
        /*003a*/ 	.short	(.L_41 - .L_40)


	//   ....[0]....
.L_40:
        /*003c*/ 	.word	0x00000090


	//   ....[1]....
        /*0040*/ 	.word	0x000000f0


	//----- nvinfo : EIATTR_CBANK_PARAM_SIZE
	.align		4
.L_41:
        /*0044*/ 	.byte	0x03, 0x19
        /*0046*/ 	.short	0x0010


	//----- nvinfo : EIATTR_PARAM_CBANK
	.align		4
        /*0048*/ 	.byte	0x04, 0x0a
        /*004a*/ 	.short	(.L_43 - .L_42)
	.align		4
.L_42:
        /*004c*/ 	.word	index@(.nv.constant0._Z15set_zero_doublePdm)
        /*0050*/ 	.short	0x0380
        /*0052*/ 	.short	0x0010


	//----- nvinfo : EIATTR_SW_WAR
	.align		4
.L_43:
        /*0054*/ 	.byte	0x04, 0x36
        /*0056*/ 	.short	(.L_45 - .L_44)
.L_44:
        /*0058*/ 	.word	0x00000008
.L_45:


//--------------------- .nv.info._Z18init_random_doublePdmm --------------------------
	.section	.nv.info._Z18init_random_doublePdmm,"",@"SHT_CUDA_INFO"
	.sectionflags	@""
	.align	4


	//----- nvinfo : EIATTR_CUDA_API_VERSION
	.align		4
        /*0000*/ 	.byte	0x04, 0x37
        /*0002*/ 	.short	(.L_47 - .L_46)
.L_46:
        /*0004*/ 	.word	0x00000082


	//----- nvinfo : EIATTR_KPARAM_INFO
	.align		4
.L_47:
        /*0008*/ 	.byte	0x04, 0x17
        /*000a*/ 	.short	(.L_49 - .L_48)
.L_48:
        /*000c*/ 	.word	0x00000000
        /*0010*/ 	.short	0x0002
        /*0012*/ 	.short	0x0010
        /*0014*/ 	.byte	0x00, 0xf0, 0x21, 0x00


	//----- nvinfo : EIATTR_KPARAM_INFO
	.align		4
.L_49:
        /*0018*/ 	.byte	0x04, 0x17
        /*001a*/ 	.short	(.L_51 - .L_50)
.L_50:
        /*001c*/ 	.word	0x00000000
        /*0020*/ 	.short	0x0001
        /*0022*/ 	.short	0x0008
        /*0024*/ 	.byte	0x00, 0xf0, 0x21, 0x00


	//----- nvinfo : EIATTR_KPARAM_INFO
	.align		4
.L_51:
        /*0028*/ 	.byte	0x04, 0x17
        /*002a*/ 	.short	(.L_53 - .L_52)
.L_52:
        /*002c*/ 	.word	0x00000000
        /*0030*/ 	.short	0x0000
        /*0032*/ 	.short	0x0000
        /*0034*/ 	.byte	0x00, 0xf5, 0x21, 0x00


	//----- nvinfo : EIATTR_SPARSE_MMA_MASK
	.align		4
.L_53:
        /*0038*/ 	.byte	0x03, 0x50
        /*003a*/ 	.short	0x0000


	//----- nvinfo : EIATTR_MAXREG_COUNT
	.align		4
        /*003c*/ 	.byte	0x03, 0x1b
        /*003e*/ 	.short	0x00ff


	//----- nvinfo : EIATTR_MERCURY_ISA_VERSION
	.align		4
        /*0040*/ 	.byte	0x03, 0x5f
        /*0042*/ 	.short	0x0101


	//----- nvinfo : EIATTR_VRC_CTA_INIT_COUNT
	.align		4
        /*0044*/ 	.byte	0x02, 0x4a
	.zero		1
	.zero		1


	//----- nvinfo : EIATTR_EXIT_INSTR_OFFSETS
	.align		4
        /*0048*/ 	.byte	0x04, 0x1c
        /*004a*/ 	.short	(.L_55 - .L_54)


	//   ....[0]....
.L_54:
        /*004c*/ 	.word	0x00000090


	//   ....[1]....
        /*0050*/ 	.word	0x000002c0


	//----- nvinfo : EIATTR_CBANK_PARAM_SIZE
	.align		4
.L_55:
        /*0054*/ 	.byte	0x03, 0x19
        /*0056*/ 	.short	0x0018


	//----- nvinfo : EIATTR_PARAM_CBANK
	.align		4
        /*0058*/ 	.byte	0x04, 0x0a
        /*005a*/ 	.short	(.L_57 - .L_56)
	.align		4
.L_56:
        /*005c*/ 	.word	index@(.nv.constant0._Z18init_random_doublePdmm)
        /*0060*/ 	.short	0x0380
        /*0062*/ 	.short	0x0018


	//----- nvinfo : EIATTR_SW_WAR
	.align		4
.L_57:
        /*0064*/ 	.byte	0x04, 0x36
        /*0066*/ 	.short	(.L_59 - .L_58)
.L_58:
        /*0068*/ 	.word	0x00000008
.L_59:


//--------------------- .nv.callgraph             --------------------------
	.section	.nv.callgraph,"",@"SHT_CUDA_CALLGRAPH"
	.align	4
	.sectionentsize	8
	.align		4
        /*0000*/ 	.word	0x00000000
	.align		4
        /*0004*/ 	.word	0xffffffff
	.align		4
        /*0008*/ 	.word	0x00000000
	.align		4
        /*000c*/ 	.word	0xfffffffe
	.align		4
        /*0010*/ 	.word	0x00000000
	.align		4
        /*0014*/ 	.word	0xfffffffd
	.align		4
        /*0018*/ 	.word	0x00000000
	.align		4
        /*001c*/ 	.word	0xfffffffc


//--------------------- .text._Z11stencil5_2dPKdPdi --------------------------
	.section	.text._Z11stencil5_2dPKdPdi,"ax",@progbits
	.align	128
        .global         _Z11stencil5_2dPKdPdi
        .type           _Z11stencil5_2dPKdPdi,@function
        .size           _Z11stencil5_2dPKdPdi,(.L_x_4 - _Z11stencil5_2dPKdPdi)
        .other          _Z11stencil5_2dPKdPdi,@"STO_CUDA_ENTRY STV_DEFAULT"
_Z11stencil5_2dPKdPdi:
.text._Z11stencil5_2dPKdPdi:
[----:B------:R-:W-:Y:S01]  /*0000*/  LDC R1, c[0x0][0x37c] ;  /* 0x0000df00ff017b82 */ /* 0x000fe20000000800 */
[----:B------:R-:W0:Y:S07]  /*0010*/  S2R R3, SR_TID.X ;  /* 0x0000000000037919 */ /* 0x000e2e0000002100 */
[----:B------:R-:W0:Y:S01]  /*0020*/  LDC R2, c[0x0][0x360] ;  /* 0x0000d800ff027b82 */ /* 0x000e220000000800 */
[----:B------:R-:W1:Y:S01]  /*0030*/  LDCU UR6, c[0x0][0x390] ;  /* 0x00007200ff0677ac */ /* 0x000e620008000800 */
[----:B------:R-:W2:Y:S06]  /*0040*/  S2R R0, SR_TID.Y ;  /* 0x0000000000007919 */ /* 0x000eac0000002200 */
[----:B------:R-:W0:Y:S08]  /*0050*/  S2UR UR4, SR_CTAID.X ;  /* 0x00000000000479c3 */ /* 0x000e300000002500 */
[----:B------:R-:W2:Y:S08]  /*0060*/  S2UR UR5, SR_CTAID.Y ;  /* 0x00000000000579c3 */ /* 0x000eb00000002600 */
[----:B------:R-:W2:Y:S01]  /*0070*/  LDC R7, c[0x0][0x364] ;  /* 0x0000d900ff077b82 */ /* 0x000ea20000000800 */
[----:B0-----:R-:W-:-:S02]  /*0080*/  IMAD R2, R2, UR4, R3 ;  /* 0x0000000402027c24 */ /* 0x001fc4000f8e0203 */
[----:B--2---:R-:W-:-:S05]  /*0090*/  IMAD R7, R7, UR5, R0 ;  /* 0x0000000507077c24 */ /* 0x004fca000f8e0200 */
[----:B------:R-:W-:-:S04]  /*00a0*/  VIMNMX R0, PT, PT, R2, R7, !PT ;  /* 0x0000000702007248 */ /* 0x000fc80007fe0100 */
[----:B-1----:R-:W-:-:S13]  /*00b0*/  ISETP.GE.AND P0, PT, R0, UR6, PT ;  /* 0x0000000600007c0c */ /* 0x002fda000bf06270 */
[----:B------:R-:W-:Y:S05]  /*00c0*/  @P0 EXIT ;  /* 0x000000000000094d */ /* 0x000fea0003800000 */
[----:B------:R-:W-:Y:S01]  /*00d0*/  ISETP.NE.AND P0, PT, R7, RZ, PT ;  /* 0x000000ff0700720c */ /* 0x000fe20003f05270 */
[----:B------:R-:W-:Y:S01]  /*00e0*/  UIADD3 UR4, UPT, UPT, UR6, -0x1, URZ ;  /* 0xffffffff06047890 */ /* 0x000fe2000fffe0ff */
[----:B------:R-:W-:Y:S02]  /*00f0*/  SHF.R.S32.HI R3, RZ, 0x1f, R2 ;  /* 0x0000001fff037819 */ /* 0x000fe40000011402 */
[----:B------:R-:W-:-:S03]  /*0100*/  ISETP.NE.AND P0, PT, R2, RZ, P0 ;  /* 0x000000ff0200720c */ /* 0x000fc60000705270 */
[C---:B------:R-:W-:Y:S01]  /*0110*/  ISETP.NE.AND P1, PT, R7.reuse, UR4, PT ;  /* 0x0000000407007c0c */ /* 0x040fe2000bf25270 */
[----:B------:R-:W-:Y:S01]  /*0120*/  IMAD.WIDE.U32 R4, R7, UR6, R2 ;  /* 0x0000000607047c25 */ /* 0x000fe2000f8e0002 */
[----:B------:R-:W-:-:S03]  /*0130*/  ISETP.NE.AND P0, PT, R2, UR4, P0 ;  /* 0x0000000402007c0c */ /* 0x000fc60008705270 */
[----:B------:R-:W0:Y:S10]  /*0140*/  LDCU.64 UR4, c[0x0][0x358] ;  /* 0x00006b00ff0477ac */ /* 0x000e340008000a00 */
[----:B------:R-:W-:Y:S05]  /*0150*/  @P0 BRA P1, `(.L_x_0) ;  /* 0x0000000000280947 */ /* 0x000fea0000800000 */
[----:B------:R-:W1:Y:S01]  /*0160*/  LDCU.128 UR8, c[0x0][0x380] ;  /* 0x00007000ff0877ac */ /* 0x000e620008000c00 */
[C---:B------:R-:W-:Y:S01]  /*0170*/  IMAD.SHL.U32 R0, R4.reuse, 0x8, RZ ;  /* 0x0000000804007824 */ /* 0x040fe200078e00ff */
[----:B------:R-:W-:-:S04]  /*0180*/  SHF.L.U64.HI R5, R4, 0x3, R5 ;  /* 0x0000000304057819 */ /* 0x000fc80000010205 */
[----:B-1----:R-:W-:-:S04]  /*0190*/  IADD3 R2, P0, PT, R0, UR8, RZ ;  /* 0x0000000800027c10 */ /* 0x002fc8000ff1e0ff */
[----:B------:R-:W-:-:S06]  /*01a0*/  IADD3.X R3, PT, PT, R5, UR9, RZ, P0, !PT ;  /* 0x0000000905037c10 */ /* 0x000fcc00087fe4ff */
[----:B0-----:R-:W2:Y:S01]  /*01b0*/  LDG.E.64.CONSTANT R2, desc[UR4][R2.64] ;  /* 0x0000000402027981 */ /* 0x001ea2000c1e9b00 */
[----:B------:R-:W-:-:S04]  /*01c0*/  IADD3 R4, P0, PT, R0, UR10, RZ ;  /* 0x0000000a00047c10 */ /* 0x000fc8000ff1e0ff */
[----:B------:R-:W-:-:S05]  /*01d0*/  IADD3.X R5, PT, PT, R5, UR11, RZ, P0, !PT ;  /* 0x0000000b05057c10 */ /* 0x000fca00087fe4ff */
[----:B--2---:R-:W-:Y:S01]  /*01e0*/  STG.E.64 desc[UR4][R4.64], R2 ;  /* 0x0000000204007986 */ /* 0x004fe2000c101b04 */
[----:B------:R-:W-:Y:S05]  /*01f0*/  EXIT ;  /* 0x000000000000794d */ /* 0x000fea0003800000 */
.L_x_0:
[----:B------:R-:W1:Y:S01]  /*0200*/  LDCU.128 UR8, c[0x0][0x380] ;  /* 0x00007000ff0877ac */ /* 0x000e620008000c00 */
[C---:B------:R-:W-:Y:S01]  /*0210*/  VIADD R9, R7.reuse, 0xffffffff ;  /* 0xffffffff07097836 */ /* 0x040fe20000000000 */
[----:B------:R-:W-:Y:S01]  /*0220*/  SHF.L.U64.HI R0, R4, 0x3, R5 ;  /* 0x0000000304007819 */ /* 0x000fe20000010205 */
[----:B------:R-:W-:Y:S02]  /*0230*/  VIADD R11, R7, 0x1 ;  /* 0x00000001070b7836 */ /* 0x000fe40000000000 */
[----:B------:R-:W-:-:S04]  /*0240*/  IMAD.WIDE.U32 R6, R9, UR6, R2 ;  /* 0x0000000609067c25 */ /* 0x000fc8000f8e0002 */
[----:B------:R-:W-:-:S04]  /*0250*/  IMAD.WIDE.U32 R2, R11, UR6, R2 ;  /* 0x000000060b027c25 */ /* 0x000fc8000f8e0002 */
[----:B------:R-:W-:Y:S01]  /*0260*/  IMAD.SHL.U32 R16, R4, 0x8, RZ ;  /* 0x0000000804107824 */ /* 0x000fe200078e00ff */
[----:B-1----:R-:W-:Y:S02]  /*0270*/  LEA R10, P0, R6, UR8, 0x3 ;  /* 0x00000008060a7c11 */ /* 0x002fe4000f8018ff */
[----:B------:R-:W-:Y:S02]  /*0280*/  LEA R12, P1, R2, UR8, 0x3 ;  /* 0x00000008020c7c11 */ /* 0x000fe4000f8218ff */
[----:B------:R-:W-:Y:S02]  /*0290*/  LEA.HI.X R11, R6, UR9, R7, 0x3, P0 ;  /* 0x00000009060b7c11 */ /* 0x000fe400080f1c07 */
[----:B------:R-:W-:Y:S02]  /*02a0*/  LEA.HI.X R13, R2, UR9, R3, 0x3, P1 ;  /* 0x00000009020d7c11 */ /* 0x000fe400088f1c03 */
[----:B------:R-:W-:Y:S01]  /*02b0*/  IADD3 R14, P0, PT, R16, UR8, RZ ;  /* 0x00000008100e7c10 */ /* 0x000fe2000ff1e0ff */
[----:B0-----:R-:W2:Y:S04]  /*02c0*/  LDG.E.64.CONSTANT R2, desc[UR4][R10.64] ;  /* 0x000000040a027981 */ /* 0x001ea8000c1e9b00 */
[----:B------:R-:W2:Y:S01]  /*02d0*/  LDG.E.64.CONSTANT R4, desc[UR4][R12.64] ;  /* 0x000000040c047981 */ /* 0x000ea2000c1e9b00 */
[----:B------:R-:W-:-:S05]  /*02e0*/  IADD3.X R15, PT, PT, R0, UR9, RZ, P0, !PT ;  /* 0x00000009000f7c10 */ /* 0x000fca00087fe4ff */
[----:B------:R-:W3:Y:S04]  /*02f0*/  LDG.E.64.CONSTANT R6, desc[UR4][R14.64+-0x8] ;  /* 0xfffff8040e067981 */ /* 0x000ee8000c1e9b00 */
[----:B------:R-:W4:Y:S01]  /*0300*/  LDG.E.64.CONSTANT R8, desc[UR4][R14.64+0x8] ;  /* 0x000008040e087981 */ /* 0x000f22000c1e9b00 */
[----:B--2---:R-:W-:Y:S01]  /*0310*/  DADD R2, R2, R4 ;  /* 0x0000000002027229 */ /* 0x004fe20000000004 */
[----:B------:R-:W-:-:S04]  /*0320*/  IADD3 R4, P0, PT, R16, UR10, RZ ;  /* 0x0000000a10047c10 */ /* 0x000fc8000ff1e0ff */
[----:B------:R-:W-:-:S03]  /*0330*/  IADD3.X R5, PT, PT, R0, UR11, RZ, P0, !PT ;  /* 0x0000000b00057c10 */ /* 0x000fc600087fe4ff */
[----:B---3--:R-:W-:-:S08]  /*0340*/  DADD R2, R2, R6 ;  /* 0x0000000002027229 */ /* 0x008fd00000000006 */
[----:B----4-:R-:W-:-:S08]  /*0350*/  DADD R2, R2, R8 ;  /* 0x0000000002027229 */ /* 0x010fd00000000008 */
[----:B------:R-:W-:-:S07]  /*0360*/  DMUL R2, R2, 0.25 ;  /* 0x3fd0000002027828 */ /* 0x000fce0000000000 */
[----:B------:R-:W-:Y:S01]  /*0370*/  STG.E.64 desc[UR4][R4.64], R2 ;  /* 0x0000000204007986 */ /* 0x000fe2000c101b04 */
[----:B------:R-:W-:Y:S05]  /*0380*/  EXIT ;  /* 0x000000000000794d */ /* 0x000fea0003800000 */
.L_x_1:
[----:B------:R-:W-:-:S00]  /*0390*/  BRA `(.L_x_1) ;  /* 0xfffffffc00fc7947 */ /* 0x000fc0000383ffff */
[----:B------:R-:W-:-:S00]  /*03a0*/  NOP ;  /* 0x0000000000007918 */ /* 0x000fc00000000000 */
        /* <DEDUP_REMOVED lines=13> */
.L_x_4:


//--------------------- .text._Z15set_zero_doublePdm --------------------------
	.section	.text._Z15set_zero_doublePdm,"ax",@progbits
	.align	128
        .global         _Z15set_zero_doublePdm
        .type           _Z15set_zero_doublePdm,@function
        .size           _Z15set_zero_doublePdm,(.L_x_5 - _Z15set_zero_doublePdm)
        .other          _Z15set_zero_doublePdm,@"STO_CUDA_ENTRY STV_DEFAULT"
_Z15set_zero_doublePdm:
.text._Z15set_zero_doublePdm:
[----:B------:R-:W-:Y:S01]  /*0000*/  LDC R1, c[0x0][0x37c] ;  /* 0x0000df00ff017b82 */ /* 0x000fe20000000800 */
[----:B------:R-:W0:Y:S07]  /*0010*/  S2R R2, SR_TID.X ;  /* 0x0000000000027919 */ /* 0x000e2e0000002100 */
[----:B------:R-:W0:Y:S01]  /*0020*/  S2UR UR4, SR_CTAID.X ;  /* 0x00000000000479c3 */ /* 0x000e220000002500 */
[----:B------:R-:W1:Y:S01]  /*0030*/  LDCU.64 UR6, c[0x0][0x388] ;  /* 0x00007100ff0677ac */ /* 0x000e620008000a00 */
[----:B------:R-:W-:-:S06]  /*0040*/  IMAD.MOV.U32 R3, RZ, RZ, RZ ;  /* 0x000000ffff037224 */ /* 0x000fcc00078e00ff */
[----:B------:R-:W0:Y:S02]  /*0050*/  LDC R5, c[0x0][0x360] ;  /* 0x0000d800ff057b82 */ /* 0x000e240000000800 */
[----:B0-----:R-:W-:-:S03]  /*0060*/  IMAD.WIDE.U32 R2, R5, UR4, R2 ;  /* 0x0000000405027c25 */ /* 0x001fc6000f8e0002 */
[----:B-1----:R-:W-:-:S04]  /*0070*/  ISETP.GE.U32.AND P0, PT, R2, UR6, PT ;  /* 0x0000000602007c0c */ /* 0x002fc8000bf06070 */
[----:B------:R-:W-:-:S13]  /*0080*/  ISETP.GE.U32.AND.EX P0, PT, R3, UR7, PT, P0 ;  /* 0x0000000703007c0c */ /* 0x000fda000bf06100 */
[----:B------:R-:W-:Y:S05]  /*0090*/  @P0 EXIT ;  /* 0x000000000000094d */ /* 0x000fea0003800000 */
[----:B------:R-:W0:Y:S01]  /*00a0*/  LDCU.64 UR6, c[0x0][0x380] ;  /* 0x00007000ff0677ac */ /* 0x000e220008000a00 */
[----:B------:R-:W1:Y:S01]  /*00b0*/  LDCU.64 UR4, c[0x0][0x358] ;  /* 0x00006b00ff0477ac */ /* 0x000e620008000a00 */
[----:B0-----:R-:W-:-:S04]  /*00c0*/  LEA R4, P0, R2, UR6, 0x3 ;  /* 0x0000000602047c11 */ /* 0x001fc8000f8018ff */
[----:B------:R-:W-:-:S05]  /*00d0*/  LEA.HI.X R5, R2, UR7, R3, 0x3, P0 ;  /* 0x0000000702057c11 */ /* 0x000fca00080f1c03 */
[----:B-1----:R-:W-:Y:S01]  /*00e0*/  STG.E.64 desc[UR4][R4.64], RZ ;  /* 0x000000ff04007986 */ /* 0x002fe2000c101b04 */
[----:B------:R-:W-:Y:S05]  /*00f0*/  EXIT ;  /* 0x000000000000794d */ /* 0x000fea0003800000 */
.L_x_2:
        /* <DEDUP_REMOVED lines=16> */
.L_x_5:


//--------------------- .text._Z18init_random_doublePdmm --------------------------
	.section	.text._Z18init_random_doublePdmm,"ax",@progbits
	.align	128
        .global         _Z18init_random_doublePdmm
        .type           _Z18init_random_doublePdmm,@function
        .size           _Z18init_random_doublePdmm,(.L_x_6 - _Z18init_random_doublePdmm)
        .other          _Z18init_random_doublePdmm,@"STO_CUDA_ENTRY STV_DEFAULT"
_Z18init_random_doublePdmm:
.text._Z18init_random_doublePdmm:
        /* <DEDUP_REMOVED lines=10> */
[----:B------:R-:W0:Y:S01]  /*00a0*/  LDC.64 R6, c[0x0][0x390] ;  /* 0x0000e400ff067b82 */ /* 0x000e220000000a00 */
[----:B------:R-:W1:Y:S01]  /*00b0*/  LDCU.64 UR6, c[0x0][0x380] ;  /* 0x00007000ff0677ac */ /* 0x000e620008000a00 */
[----:B------:R-:W-:Y:S02]  /*00c0*/  IMAD.MOV.U32 R10, RZ, RZ, 0x0 ;  /* 0x00000000ff0a7424 */ /* 0x000fe400078e00ff */
[----:B------:R-:W-:Y:S01]  /*00d0*/  IMAD.MOV.U32 R11, RZ, RZ, 0x40000000 ;  /* 0x40000000ff0b7424 */ /* 0x000fe200078e00ff */
[----:B------:R-:W2:Y:S01]  /*00e0*/  LDCU.64 UR4, c[0x0][0x358] ;  /* 0x00006b00ff0477ac */ /* 0x000ea20008000a00 */
[----:B0-----:R-:W-:-:S04]  /*00f0*/  IADD3 R5, P0, PT, R2, R6, RZ ;  /* 0x0000000602057210 */ /* 0x001fc80007f1e0ff */
[----:B------:R-:W-:-:S04]  /*0100*/  IADD3 R5, P1, PT, R5, 0x7f4a7c15, RZ ;  /* 0x7f4a7c1505057810 */ /* 0x000fc80007f3e0ff */
[----:B------:R-:W-:Y:S02]  /*0110*/  IADD3.X R6, PT, PT, R3, -0x61c88647, R7, P1, P0 ;  /* 0x9e3779b903067810 */ /* 0x000fe40000fe0407 */
[----:B-1----:R-:W-:Y:S02]  /*0120*/  LEA R8, P0, R2, UR6, 0x3 ;  /* 0x0000000602087c11 */ /* 0x002fe4000f8018ff */
[--C-:B------:R-:W-:Y:S02]  /*0130*/  SHF.R.U32.HI R4, RZ, 0x1e, R6.reuse ;  /* 0x0000001eff047819 */ /* 0x100fe40000011606 */
[----:B------:R-:W-:Y:S02]  /*0140*/  SHF.R.U64 R0, R5, 0x1e, R6 ;  /* 0x0000001e05007819 */ /* 0x000fe40000001206 */
[----:B------:R-:W-:Y:S02]  /*0150*/  LOP3.LUT R4, R4, R6, RZ, 0x3c, !PT ;  /* 0x0000000604047212 */ /* 0x000fe400078e3cff */
[----:B------:R-:W-:-:S02]  /*0160*/  LOP3.LUT R0, R0, R5, RZ, 0x3c, !PT ;  /* 0x0000000500007212 */ /* 0x000fc400078e3cff */
[----:B------:R-:W-:Y:S01]  /*0170*/  LEA.HI.X R9, R2, UR7, R3, 0x3, P0 ;  /* 0x0000000702097c11 */ /* 0x000fe200080f1c03 */
[----:B------:R-:W-:Y:S02]  /*0180*/  IMAD R7, R4, 0x1ce4e5b9, RZ ;  /* 0x1ce4e5b904077824 */ /* 0x000fe400078e02ff */
[----:B------:R-:W-:-:S04]  /*0190*/  IMAD.WIDE.U32 R4, R0, 0x1ce4e5b9, RZ ;  /* 0x1ce4e5b900047825 */ /* 0x000fc800078e00ff */
[----:B------:R-:W-:-:S04]  /*01a0*/  IMAD R7, R0, -0x40a7b893, R7 ;  /* 0xbf58476d00077824 */ /* 0x000fc800078e0207 */
[----:B------:R-:W-:-:S05]  /*01b0*/  IMAD.IADD R0, R5, 0x1, R7 ;  /* 0x0000000105007824 */ /* 0x000fca00078e0207 */
[--C-:B------:R-:W-:Y:S02]  /*01c0*/  SHF.R.U32.HI R5, RZ, 0x1b, R0.reuse ;  /* 0x0000001bff057819 */ /* 0x100fe40000011600 */
[----:B------:R-:W-:Y:S02]  /*01d0*/  SHF.R.U64 R7, R4, 0x1b, R0 ;  /* 0x0000001b04077819 */ /* 0x000fe40000001200 */
[----:B------:R-:W-:Y:S02]  /*01e0*/  LOP3.LUT R5, R5, R0, RZ, 0x3c, !PT ;  /* 0x0000000005057212 */ /* 0x000fe400078e3cff */
[----:B------:R-:W-:-:S03]  /*01f0*/  LOP3.LUT R0, R7, R4, RZ, 0x3c, !PT ;  /* 0x0000000407007212 */ /* 0x000fc600078e3cff */
[----:B------:R-:W-:Y:S02]  /*0200*/  IMAD R7, R5, 0x133111eb, RZ ;  /* 0x133111eb05077824 */ /* 0x000fe400078e02ff */
[----:B------:R-:W-:-:S04]  /*0210*/  IMAD.WIDE.U32 R4, R0, 0x133111eb, RZ ;  /* 0x133111eb00047825 */ /* 0x000fc800078e00ff */
[----:B------:R-:W-:-:S04]  /*0220*/  IMAD R7, R0, -0x6b2fb645, R7 ;  /* 0x94d049bb00077824 */ /* 0x000fc800078e0207 */
[----:B------:R-:W-:-:S05]  /*0230*/  IMAD.IADD R7, R5, 0x1, R7 ;  /* 0x0000000105077824 */ /* 0x000fca00078e0207 */
[--C-:B------:R-:W-:Y:S02]  /*0240*/  SHF.R.U64 R4, R4, 0xb, R7.reuse ;  /* 0x0000000b04047819 */ /* 0x100fe40000001207 */
[--C-:B------:R-:W-:Y:S02]  /*0250*/  SHF.R.U32.HI R5, RZ, 0xa, R7.reuse ;  /* 0x0000000aff057819 */ /* 0x100fe40000011607 */
[----:B------:R-:W-:Y:S02]  /*0260*/  SHF.R.U32.HI R7, RZ, 0xb, R7 ;  /* 0x0000000bff077819 */ /* 0x000fe40000011607 */
[----:B------:R-:W-:-:S04]  /*0270*/  LOP3.LUT R6, R5, R4, RZ, 0x3c, !PT ;  /* 0x0000000405067212 */ /* 0x000fc800078e3cff */
[----:B------:R-:W0:Y:S02]  /*0280*/  I2F.F64.U64 R4, R6 ;  /* 0x0000000600047312 */ /* 0x000e240000301800 */
[----:B0-----:R-:W-:-:S08]  /*0290*/  DMUL R4, R4, 1.1102230246251565404e-16 ;  /* 0x3ca0000004047828 */ /* 0x001fd00000000000 */
[----:B------:R-:W-:-:S07]  /*02a0*/  DFMA R4, R4, R10, -1 ;  /* 0xbff000000404742b */ /* 0x000fce000000000a */
[----:B--2---:R-:W-:Y:S01]  /*02b0*/  STG.E.64 desc[UR4][R8.64], R4 ;  /* 0x0000000408007986 */ /* 0x004fe2000c101b04 */
[----:B------:R-:W-:Y:S05]  /*02c0*/  EXIT ;  /* 0x000000000000794d */ /* 0x000fea0003800000 */
.L_x_3:
        /* <DEDUP_REMOVED lines=11> */
.L_x_6:


//--------------------- .nv.shared.reserved.0     --------------------------
	.section	.nv.shared.reserved.0,"aw",@nobits
	.weak		__nv_reservedSMEM_offset_0_alias
	.size		__nv_reservedSMEM_offset_0_alias, 0, 64
	.other		__nv_reservedSMEM_offset_0_alias,@"STO_CUDA_RESERVED_SHARED STV_DEFAULT"
__nv_reservedSMEM_offset_0_alias:
	.zero		0
	.zero		64


//--------------------- .nv.constant0._Z11stencil5_2dPKdPdi --------------------------
	.section	.nv.constant0._Z11stencil5_2dPKdPdi,"a",@progbits
	.sectionflags	@""
	.align	4
.nv.constant0._Z11stencil5_2dPKdPdi:
	.zero		916


//--------------------- .nv.constant0._Z15set_zero_doublePdm --------------------------
	.section	.nv.constant0._Z15set_zero_doublePdm,"a",@progbits
	.sectionflags	@""
	.align	4
.nv.constant0._Z15set_zero_doublePdm:
	.zero		912


//--------------------- .nv.constant0._Z18init_random_doublePdmm --------------------------
	.section	.nv.constant0._Z18init_random_doublePdmm,"a",@progbits
	.sectionflags	@""
	.align	4
.nv.constant0._Z18init_random_doublePdmm:
	.zero		920


//--------------------- SYMBOLS --------------------------

	.type		.nv.reservedSmem.offset0,@object
	.size		.nv.reservedSmem.offset0,0x4
